//
// Generated by NVIDIA NVVM Compiler
//
// Compiler Build ID: CL-36424714
// Cuda compilation tools, release 13.0, V13.0.88
// Based on NVVM 20.0.0
//

.version 9.0
.target sm_100
.address_size 64

	// .globl	_Z13index_checkerPi
.extern .func  (.param .b32 func_retval0) vprintf
(
	.param .b64 vprintf_param_0,
	.param .b64 vprintf_param_1
)
;
.global .align 1 .b8 $str[48] = {37, 100, 44, 32, 37, 100, 44, 32, 98, 108, 111, 99, 107, 73, 100, 120, 61, 37, 100, 44, 32, 98, 108, 111, 99, 107, 68, 105, 109, 61, 37, 100, 44, 32, 116, 104, 114, 101, 97, 100, 73, 100, 120, 61, 37, 100, 10};

.visible .entry _Z13index_checkerPi(
	.param .u64 .ptr .align 1 _Z13index_checkerPi_param_0
)
{
	.local .align 8 .b8 	__local_depot0[24];
	.reg .b64 	%SP;
	.reg .b64 	%SPL;
	.reg .b32 	%r<8>;
	.reg .b64 	%rd<9>;

	mov.u64 	%SPL, __local_depot0;
	cvta.local.u64 	%SP, %SPL;
	ld.param.u64 	%rd1, [_Z13index_checkerPi_param_0];
	cvta.to.global.u64 	%rd2, %rd1;
	add.u64 	%rd3, %SP, 0;
	add.u64 	%rd4, %SPL, 0;
	mov.u32 	%r1, %ctaid.x;
	mov.u32 	%r2, %ntid.x;
	mov.u32 	%r3, %tid.x;
	mad.lo.s32 	%r4, %r1, %r2, %r3;
	mad.lo.s32 	%r5, %r1, 10, %r3;
	mul.wide.s32 	%rd5, %r4, 4;
	add.s64 	%rd6, %rd2, %rd5;
	st.global.u32 	[%rd6], %r5;
	st.local.v2.u32 	[%rd4], {%r4, %r5};
	st.local.v2.u32 	[%rd4+8], {%r1, %r2};
	st.local.u32 	[%rd4+16], %r3;
	mov.u64 	%rd7, $str;
	cvta.global.u64 	%rd8, %rd7;
	{ // callseq 0, 0
	.param .b64 param0;
	st.param.b64 	[param0], %rd8;
	.param .b64 param1;
	st.param.b64 	[param1], %rd3;
	.param .b32 retval0;
	call.uni (retval0), 
	vprintf, 
	(
	param0, 
	param1
	);
	ld.param.b32 	%r6, [retval0];
	} // callseq 0
	ret;

}


// ===== COMPILED SASS (sm_100) =====

	.target	sm_100

	.elftype	@"ET_EXEC"


//--------------------- .note.nv.tkinfo           --------------------------
	.section	.note.nv.tkinfo,"",@"SHT_NOTE"
	.sectionflags	@"SHF_NOTE_NV_TKINFO"
	.tkinfo
        /*0018*/ 	.word	0x00000002
        /*0030*/ 	.string	""
        /*0030*/ 	.string	"ptxas"
        /*0030*/ 	.string	"Cuda compilation tools, release 13.0, V13.0.88"
        /*0030*/ 	.string	"Build cuda_13.0.r13.0/compiler.36424714_0"
        /*0030*/ 	.string	"-arch sm_100 -m 64 "



//--------------------- .note.nv.cuinfo           --------------------------
	.section	.note.nv.cuinfo,"",@"SHT_NOTE"
	.sectionflags	@"SHF_NOTE_NV_CUINFO"
        /*0018*/ 	.short	0x0002
        /*001a*/ 	.short	0x0064
        /*001c*/ 	.short	0x0082
	.zero		2


//--------------------- .nv.info                  --------------------------
	.section	.nv.info,"",@"SHT_CUDA_INFO"
	.align	4


	//----- nvinfo : EIATTR_REGCOUNT
	.align		4
        /*0000*/ 	.byte	0x04, 0x2f
        /*0002*/ 	.short	(.L_2 - .L_1)
	.align		4
.L_1:
        /*0004*/ 	.word	index@(_Z13index_checkerPi)
        /*0008*/ 	.word	0x00000018


	//----- nvinfo : EIATTR_FRAME_SIZE
	.align		4
.L_2:
        /*000c*/ 	.byte	0x04, 0x11
        /*000e*/ 	.short	(.L_4 - .L_3)
	.align		4
.L_3:
        /*0010*/ 	.word	index@(_Z13index_checkerPi)
        /*0014*/ 	.word	0x00000018


	//----- nvinfo : EIATTR_MIN_STACK_SIZE
	.align		4
.L_4:
        /*0018*/ 	.byte	0x04, 0x12
        /*001a*/ 	.short	(.L_6 - .L_5)
	.align		4
.L_5:
        /*001c*/ 	.word	index@(_Z13index_checkerPi)
        /*0020*/ 	.word	0x00000018
.L_6:


//--------------------- .nv.compat                --------------------------
	.section	.nv.compat,"",@"SHT_CUDA_COMPAT_INFO"
	.align	4
        /*0000*/ 	.byte	0x02, 0x09, 0x00, 0x00, 0x02, 0x02, 0x01, 0x00, 0x02, 0x05, 0x05, 0x00, 0x03, 0x07, 0x01, 0x01
        /*0010*/ 	.byte	0x02, 0x03, 0x00, 0x00, 0x02, 0x06, 0x01, 0x00, 0x04, 0x0b, 0x08, 0x00, 0x09, 0x00, 0x00, 0x00
        /*0020*/ 	.byte	0x00, 0x00, 0x00, 0x00


//--------------------- .nv.info._Z13index_checkerPi --------------------------
	.section	.nv.info._Z13index_checkerPi,"",@"SHT_CUDA_INFO"
	.sectionflags	@""
	.align	4


	//----- nvinfo : EIATTR_CUDA_API_VERSION
	.align		4
        /*0000*/ 	.byte	0x04, 0x37
        /*0002*/ 	.short	(.L_8 - .L_7)
.L_7:
        /*0004*/ 	.word	0x00000082


	//----- nvinfo : EIATTR_KPARAM_INFO
	.align		4
.L_8:
        /*0008*/ 	.byte	0x04, 0x17
        /*000a*/ 	.short	(.L_10 - .L_9)
.L_9:
        /*000c*/ 	.word	0x00000000
        /*0010*/ 	.short	0x0000
        /*0012*/ 	.short	0x0000
        /*0014*/ 	.byte	0x00, 0xf5, 0x21, 0x00


	//----- nvinfo : EIATTR_SPARSE_MMA_MASK
	.align		4
.L_10:
        /*0018*/ 	.byte	0x03, 0x50
        /*001a*/ 	.short	0x0000


	//----- nvinfo : EIATTR_MAXREG_COUNT
	.align		4
        /*001c*/ 	.byte	0x03, 0x1b
        /*001e*/ 	.short	0x00ff


	//----- nvinfo : EIATTR_EXTERNS
	.align		4
        /*0020*/ 	.byte	0x04, 0x0f
        /*0022*/ 	.short	(.L_12 - .L_11)


	//   ....[0]....
	.align		4
.L_11:
        /*0024*/ 	.word	index@(vprintf)


	//----- nvinfo : EIATTR_MERCURY_ISA_VERSION
	.align		4
.L_12:
        /*0028*/ 	.byte	0x03, 0x5f
        /*002a*/ 	.short	0x0101


	//----- nvinfo : EIATTR_VRC_CTA_INIT_COUNT
	.align		4
        /*002c*/ 	.byte	0x02, 0x4a
	.zero		1
	.zero		1


	//----- nvinfo : EIATTR_SYSCALL_OFFSETS
	.align		4
        /*0030*/ 	.byte	0x04, 0x46
        /*0032*/ 	.short	(.L_14 - .L_13)


	//   ....[0]....
.L_13:
        /*0034*/ 	.word	0x00000180


	//----- nvinfo : EIATTR_EXIT_INSTR_OFFSETS
	.align		4
.L_14:
        /*0038*/ 	.byte	0x04, 0x1c
        /*003a*/ 	.short	(.L_16 - .L_15)


	//   ....[0]....
.L_15:
        /*003c*/ 	.word	0x00000190


	//----- nvinfo : EIATTR_CBANK_PARAM_SIZE
	.align		4
.L_16:
        /*0040*/ 	.byte	0x03, 0x19
        /*0042*/ 	.short	0x0008


	//----- nvinfo : EIATTR_PARAM_CBANK
	.align		4
        /*0044*/ 	.byte	0x04, 0x0a
        /*0046*/ 	.short	(.L_18 - .L_17)
	.align		4
.L_17:
        /*0048*/ 	.word	index@(.nv.constant0._Z13index_checkerPi)
        /*004c*/ 	.short	0x0380
        /*004e*/ 	.short	0x0008


	//----- nvinfo : EIATTR_SW_WAR
	.align		4
.L_18:
        /*0050*/ 	.byte	0x04, 0x36
        /*0052*/ 	.short	(.L_20 - .L_19)
.L_19:
        /*0054*/ 	.word	0x00000008
.L_20:


//--------------------- .nv.callgraph             --------------------------
	.section	.nv.callgraph,"",@"SHT_CUDA_CALLGRAPH"
	.align	4
	.sectionentsize	8
	.align		4
        /*0000*/ 	.word	0x00000000
	.align		4
        /*0004*/ 	.word	0xffffffff
	.align		4
        /*0008*/ 	.word	index@(_Z13index_checkerPi)
	.align		4
        /*000c*/ 	.word	index@(vprintf)
	.align		4
        /*0010*/ 	.word	0x00000000
	.align		4
        /*0014*/ 	.word	0xfffffffe
	.align		4
        /*0018*/ 	.word	0x00000000
	.align		4
        /*001c*/ 	.word	0xfffffffd
	.align		4
        /*0020*/ 	.word	0x00000000
	.align		4
        /*0024*/ 	.word	0xfffffffc


//--------------------- .nv.constant4             --------------------------
	.section	.nv.constant4,"a",@progbits
	.align	8
	.align		8
.nv.constant4:
        /*0000*/ 	.dword	vprintf
	.align		8
        /*0008*/ 	.dword	$str


//--------------------- .text._Z13index_checkerPi --------------------------
	.section	.text._Z13index_checkerPi,"ax",@progbits
	.align	128
        .global         _Z13index_checkerPi
        .type           _Z13index_checkerPi,@function
        .size           _Z13index_checkerPi,(.L_x_2 - _Z13index_checkerPi)
        .other          _Z13index_checkerPi,@"STO_CUDA_ENTRY STV_DEFAULT"
_Z13index_checkerPi:
.text._Z13index_checkerPi:
[----:B------:R-:W0:Y:S01]  /*0000*/  LDC R1, c[0x0][0x37c] ;  /* 0x0000df00ff017b82 */ /* 0x000e220000000800 */
[----:B------:R-:W1:Y:S01]  /*0010*/  S2R R5, SR_TID.X ;  /* 0x0000000000057919 */ /* 0x000e620000002100 */
[----:B------:R-:W2:Y:S06]  /*0020*/  LDCU UR7, c[0x0][0x2fc] ;  /* 0x00005f80ff0777ac */ /* 0x000eac0008000800 */
[----:B------:R-:W3:Y:S01]  /*0030*/  LDC R13, c[0x0][0x360] ;  /* 0x0000d800ff0d7b82 */ /* 0x000ee20000000800 */
[----:B0-----:R-:W-:Y:S01]  /*0040*/  VIADD R1, R1, 0xffffffe8 ;  /* 0xffffffe801017836 */ /* 0x001fe20000000000 */
[----:B------:R-:W3:Y:S01]  /*0050*/  S2R R12, SR_CTAID.X ;  /* 0x00000000000c7919 */ /* 0x000ee20000002500 */
[----:B------:R-:W0:Y:S01]  /*0060*/  LDCU.64 UR4, c[0x0][0x358] ;  /* 0x00006b00ff0477ac */ /* 0x000e220008000a00 */
[----:B------:R-:W-:Y:S01]  /*0070*/  MOV R0, 0x0 ;  /* 0x0000000000007802 */ /* 0x000fe20000000f00 */
[----:B------:R-:W4:Y:S03]  /*0080*/  LDCU UR6, c[0x0][0x2f8] ;  /* 0x00005f00ff0677ac */ /* 0x000f260008000800 */
[----:B------:R-:W5:Y:S01]  /*0090*/  LDC.64 R8, c[0x0][0x380] ;  /* 0x0000e000ff087b82 */ /* 0x000f620000000a00 */
[----:B------:R-:W2:Y:S07]  /*00a0*/  LDCU.64 UR8, c[0x4][0x8] ;  /* 0x01000100ff0877ac */ /* 0x000eae0008000a00 */
[----:B------:R0:W0:Y:S01]  /*00b0*/  LDC.64 R10, c[0x4][R0] ;  /* 0x01000000000a7b82 */ /* 0x0000220000000a00 */
[----:B----4-:R-:W-:Y:S01]  /*00c0*/  IADD3 R6, P0, PT, R1, UR6, RZ ;  /* 0x0000000601067c10 */ /* 0x010fe2000ff1e0ff */
[----:B--2---:R-:W-:Y:S01]  /*00d0*/  IMAD.U32 R4, RZ, RZ, UR8 ;  /* 0x00000008ff047e24 */ /* 0x004fe2000f8e00ff */
[----:B-1----:R1:W-:Y:S02]  /*00e0*/  STL [R1+0x10], R5 ;  /* 0x0000100501007387 */ /* 0x0023e40000100800 */
[----:B------:R-:W-:Y:S01]  /*00f0*/  IADD3.X R7, PT, PT, RZ, UR7, RZ, P0, !PT ;  /* 0x00000007ff077c10 */ /* 0x000fe200087fe4ff */
[C-C-:B---3--:R-:W-:Y:S01]  /*0100*/  IMAD R2, R12.reuse, R13, R5.reuse ;  /* 0x0000000d0c027224 */ /* 0x148fe200078e0205 */
[----:B------:R2:W-:Y:S01]  /*0110*/  STL.64 [R1+0x8], R12 ;  /* 0x0000080c01007387 */ /* 0x0005e20000100a00 */
[----:B------:R-:W-:-:S02]  /*0120*/  IMAD R3, R12, 0xa, R5 ;  /* 0x0000000a0c037824 */ /* 0x000fc400078e0205 */
[----:B-----5:R-:W-:Y:S01]  /*0130*/  IMAD.WIDE R8, R2, 0x4, R8 ;  /* 0x0000000402087825 */ /* 0x020fe200078e0208 */
[----:B-1----:R-:W-:Y:S02]  /*0140*/  MOV R5, UR9 ;  /* 0x0000000900057c02 */ /* 0x002fe40008000f00 */
[----:B------:R2:W-:Y:S04]  /*0150*/  STL.64 [R1], R2 ;  /* 0x0000000201007387 */ /* 0x0005e80000100a00 */
[----:B0-----:R2:W-:Y:S02]  /*0160*/  STG.E desc[UR4][R8.64], R3 ;  /* 0x0000000308007986 */ /* 0x0015e4000c101904 */
[----:B------:R-:W-:-:S07]  /*0170*/  LEPC R20, `(.L_x_0) ;  /* 0x000000001014794e */ /* 0x000fce0000000000 */
[----:B--2---:R-:W-:Y:S05]  /*0180*/  CALL.ABS.NOINC R10 ;  /* 0x000000000a007343 */ /* 0x004fea0003c00000 */
.L_x_0:
[----:B------:R-:W-:Y:S05]  /*0190*/  EXIT ;  /* 0x000000000000794d */ /* 0x000fea0003800000 */
.L_x_1:
[----:B------:R-:W-:-:S00]  /*01a0*/  BRA `(.L_x_1) ;  /* 0xfffffffc00fc7947 */ /* 0x000fc0000383ffff */
[----:B------:R-:W-:-:S00]  /*01b0*/  NOP ;  /* 0x0000000000007918 */ /* 0x000fc00000000000 */
        /* <DEDUP_REMOVED lines=12> */
.L_x_2:


//--------------------- .nv.global.init           --------------------------
	.section	.nv.global.init,"aw",@progbits
.nv.global.init:
	.type		$str,@object
	.size		$str,(.L_0 - $str)
$str:
        /*0000*/ 	.byte	0x25, 0x64, 0x2c, 0x20, 0x25, 0x64, 0x2c, 0x20, 0x62, 0x6c, 0x6f, 0x63, 0x6b, 0x49, 0x64, 0x78
        /*0010*/ 	.byte	0x3d, 0x25, 0x64, 0x2c, 0x20, 0x62, 0x6c, 0x6f, 0x63, 0x6b, 0x44, 0x69, 0x6d, 0x3d, 0x25, 0x64
        /*0020*/ 	.byte	0x2c, 0x20, 0x74, 0x68, 0x72, 0x65, 0x61, 0x64, 0x49, 0x64, 0x78, 0x3d, 0x25, 0x64, 0x0a, 0x00
.L_0:


//--------------------- .nv.shared.reserved.0     --------------------------
	.section	.nv.shared.reserved.0,"aw",@nobits
	.weak		__nv_reservedSMEM_offset_0_alias
	.size		__nv_reservedSMEM_offset_0_alias, 0, 64
	.other		__nv_reservedSMEM_offset_0_alias,@"STO_CUDA_RESERVED_SHARED STV_DEFAULT"
__nv_reservedSMEM_offset_0_alias:
	.zero		0
	.zero		64


//--------------------- .nv.constant0._Z13index_checkerPi --------------------------
	.section	.nv.constant0._Z13index_checkerPi,"a",@progbits
	.sectionflags	@""
	.align	4
.nv.constant0._Z13index_checkerPi:
	.zero		904


//--------------------- SYMBOLS --------------------------

	.type		.nv.reservedSmem.offset0,@object
	.size		.nv.reservedSmem.offset0,0x4
	.type		vprintf,@function
